	.headerflags	@"EF_CUDA_TEXMODE_UNIFIED EF_CUDA_64BIT_ADDRESS EF_CUDA_ACCELERATORS EF_CUDA_SM90 EF_CUDA_VIRTUAL_SM(EF_CUDA_SM90)"
	.elftype	@"ET_EXEC"


//--------------------- .nv.info                  --------------------------
	.section	.nv.info,"",@"SHT_CUDA_INFO"
	.align	4


	//----- nvinfo : EIATTR_REGCOUNT
	.align		4
        /*0000*/ 	.byte	0x04, 0x2f
        /*0002*/ 	.short	(.L_2 - .L_1)
	.align		4
.L_1:
        /*0004*/ 	.word	index@(triton_per_fused__native_batch_norm_legit_leaky_relu_11)
        /*0008*/ 	.word	0x00000014


	//----- nvinfo : EIATTR_MIN_STACK_SIZE
	.align		4
.L_2:
        /*000c*/ 	.byte	0x04, 0x12
        /*000e*/ 	.short	(.L_4 - .L_3)
	.align		4
.L_3:
        /*0010*/ 	.word	index@(triton_per_fused__native_batch_norm_legit_leaky_relu_11)
        /*0014*/ 	.word	0x00000000


	//----- nvinfo : EIATTR_FRAME_SIZE
	.align		4
.L_4:
        /*0018*/ 	.byte	0x04, 0x11
        /*001a*/ 	.short	(.L_6 - .L_5)
	.align		4
.L_5:
        /*001c*/ 	.word	index@(triton_per_fused__native_batch_norm_legit_leaky_relu_11)
        /*0020*/ 	.word	0x00000000


	//----- nvinfo : EIATTR_MIN_STACK_SIZE
	.align		4
.L_6:
        /*0024*/ 	.byte	0x04, 0x12
        /*0026*/ 	.short	(.L_8 - .L_7)
	.align		4
.L_7:
        /*0028*/ 	.word	index@(triton_per_fused__native_batch_norm_legit_leaky_relu_11)
        /*002c*/ 	.word	0x00000000
.L_8:


//--------------------- .nv.info.triton_per_fused__native_batch_norm_legit_leaky_relu_11 --------------------------
	.section	.nv.info.triton_per_fused__native_batch_norm_legit_leaky_relu_11,"",@"SHT_CUDA_INFO"
	.sectionflags	@""
	.align	4


	//----- nvinfo : EIATTR_CUDA_API_VERSION
	.align		4
        /*0000*/ 	.byte	0x04, 0x37
        /*0002*/ 	.short	(.L_10 - .L_9)
.L_9:
        /*0004*/ 	.word	0x0000007c


	//----- nvinfo : EIATTR_KPARAM_INFO
	.align		4
.L_10:
        /*0008*/ 	.byte	0x04, 0x17
        /*000a*/ 	.short	(.L_12 - .L_11)
.L_11:
        /*000c*/ 	.word	0x00000000
        /*0010*/ 	.short	0x0005
        /*0012*/ 	.short	0x0024
        /*0014*/ 	.byte	0x00, 0xf0, 0x11, 0x00


	//----- nvinfo : EIATTR_KPARAM_INFO
	.align		4
.L_12:
        /*0018*/ 	.byte	0x04, 0x17
        /*001a*/ 	.short	(.L_14 - .L_13)
.L_13:
        /*001c*/ 	.word	0x00000000
        /*0020*/ 	.short	0x0004
        /*0022*/ 	.short	0x0020
        /*0024*/ 	.byte	0x00, 0xf0, 0x11, 0x00


	//----- nvinfo : EIATTR_KPARAM_INFO
	.align		4
.L_14:
        /*0028*/ 	.byte	0x04, 0x17
        /*002a*/ 	.short	(.L_16 - .L_15)
.L_15:
        /*002c*/ 	.word	0x00000000
        /*0030*/ 	.short	0x0003
        /*0032*/ 	.short	0x0018
        /*0034*/ 	.byte	0x00, 0xf4, 0x21, 0x00


	//----- nvinfo : EIATTR_KPARAM_INFO
	.align		4
.L_16:
        /*0038*/ 	.byte	0x04, 0x17
        /*003a*/ 	.short	(.L_18 - .L_17)
.L_17:
        /*003c*/ 	.word	0x00000000
        /*0040*/ 	.short	0x0002
        /*0042*/ 	.short	0x0010
        /*0044*/ 	.byte	0x00, 0xf4, 0x21, 0x00


	//----- nvinfo : EIATTR_KPARAM_INFO
	.align		4
.L_18:
        /*0048*/ 	.byte	0x04, 0x17
        /*004a*/ 	.short	(.L_20 - .L_19)
.L_19:
        /*004c*/ 	.word	0x00000000
        /*0050*/ 	.short	0x0001
        /*0052*/ 	.short	0x0008
        /*0054*/ 	.byte	0x00, 0xf4, 0x21, 0x00


	//----- nvinfo : EIATTR_KPARAM_INFO
	.align		4
.L_20:
        /*0058*/ 	.byte	0x04, 0x17
        /*005a*/ 	.short	(.L_22 - .L_21)
.L_21:
        /*005c*/ 	.word	0x00000000
        /*0060*/ 	.short	0x0000
        /*0062*/ 	.short	0x0000
        /*0064*/ 	.byte	0x00, 0xf4, 0x21, 0x00


	//----- nvinfo : EIATTR_SPARSE_MMA_MASK
	.align		4
.L_22:
        /*0068*/ 	.byte	0x03, 0x50
        /*006a*/ 	.short	0x0000


	//----- nvinfo : EIATTR_MAXREG_COUNT
	.align		4
        /*006c*/ 	.byte	0x03, 0x1b
        /*006e*/ 	.short	0x00ff


	//----- nvinfo : EIATTR_COOP_GROUP_MASK_REGIDS
	.align		4
        /*0070*/ 	.byte	0x04, 0x29
        /*0072*/ 	.short	(.L_24 - .L_23)


	//   ....[0]....
.L_23:
        /*0074*/ 	.word	0xffffffff


	//   ....[1]....
        /*0078*/ 	.word	0xffffffff


	//   ....[2]....
        /*007c*/ 	.word	0xffffffff


	//   ....[3]....
        /*0080*/ 	.word	0xffffffff


	//   ....[4]....
        /*0084*/ 	.word	0xffffffff


	//   ....[5]....
        /*0088*/ 	.word	0xffffffff


	//   ....[6]....
        /*008c*/ 	.word	0xffffffff


	//   ....[7]....
        /*0090*/ 	.word	0xffffffff


	//   ....[8]....
        /*0094*/ 	.word	0xffffffff


	//   ....[9]....
        /*0098*/ 	.word	0xffffffff


	//   ....[10]....
        /*009c*/ 	.word	0xffffffff


	//   ....[11]....
        /*00a0*/ 	.word	0xffffffff


	//----- nvinfo : EIATTR_COOP_GROUP_INSTR_OFFSETS
	.align		4
.L_24:
        /*00a4*/ 	.byte	0x04, 0x28
        /*00a6*/ 	.short	(.L_26 - .L_25)


	//   ....[0]....
.L_25:
        /*00a8*/ 	.word	0x00000130


	//   ....[1]....
        /*00ac*/ 	.word	0x00000160


	//   ....[2]....
        /*00b0*/ 	.word	0x00000190


	//   ....[3]....
        /*00b4*/ 	.word	0x000001b0


	//   ....[4]....
        /*00b8*/ 	.word	0x000001d0


	//   ....[5]....
        /*00bc*/ 	.word	0x00000250


	//   ....[6]....
        /*00c0*/ 	.word	0x000002e0


	//   ....[7]....
        /*00c4*/ 	.word	0x00000300


	//   ....[8]....
        /*00c8*/ 	.word	0x00000320


	//   ....[9]....
        /*00cc*/ 	.word	0x00000340


	//   ....[10]....
        /*00d0*/ 	.word	0x00000370


	//   ....[11]....
        /*00d4*/ 	.word	0x000003f0


	//----- nvinfo : EIATTR_EXIT_INSTR_OFFSETS
	.align		4
.L_26:
        /*00d8*/ 	.byte	0x04, 0x1c
        /*00da*/ 	.short	(.L_28 - .L_27)


	//   ....[0]....
.L_27:
        /*00dc*/ 	.word	0x00000500


	//   ....[1]....
        /*00e0*/ 	.word	0x00000520


	//----- nvinfo : EIATTR_REQNTID
	.align		4
.L_28:
        /*00e4*/ 	.byte	0x04, 0x10
        /*00e6*/ 	.short	(.L_30 - .L_29)
.L_29:
        /*00e8*/ 	.word	0x00000040
        /*00ec*/ 	.word	0x00000001
        /*00f0*/ 	.word	0x00000001


	//----- nvinfo : EIATTR_CBANK_PARAM_SIZE
	.align		4
.L_30:
        /*00f4*/ 	.byte	0x03, 0x19
        /*00f6*/ 	.short	0x0028


	//----- nvinfo : EIATTR_PARAM_CBANK
	.align		4
        /*00f8*/ 	.byte	0x04, 0x0a
        /*00fa*/ 	.short	(.L_32 - .L_31)
	.align		4
.L_31:
        /*00fc*/ 	.word	index@(.nv.constant0.triton_per_fused__native_batch_norm_legit_leaky_relu_11)
        /*0100*/ 	.short	0x0210
        /*0102*/ 	.short	0x0028


	//----- nvinfo : EIATTR_SW_WAR
	.align		4
.L_32:
        /*0104*/ 	.byte	0x04, 0x36
        /*0106*/ 	.short	(.L_34 - .L_33)
.L_33:
        /*0108*/ 	.word	0x00000008
.L_34:


//--------------------- .nv.callgraph             --------------------------
	.section	.nv.callgraph,"",@"SHT_CUDA_CALLGRAPH"
	.align	4
	.sectionentsize	8
	.align		4
        /*0000*/ 	.word	0x00000000
	.align		4
        /*0004*/ 	.word	0xffffffff
	.align		4
        /*0008*/ 	.word	0x00000000
	.align		4
        /*000c*/ 	.word	0xfffffffe
	.align		4
        /*0010*/ 	.word	0x00000000
	.align		4
        /*0014*/ 	.word	0xfffffffd
	.align		4
        /*0018*/ 	.word	0x00000000
	.align		4
        /*001c*/ 	.word	0xfffffffc


//--------------------- .nv.constant4             --------------------------
	.section	.nv.constant4,"a",@progbits
	.align	8
	.align		8
.nv.constant4:
        /*0000*/ 	.dword	_$_str


//--------------------- .text.triton_per_fused__native_batch_norm_legit_leaky_relu_11 --------------------------
	.section	.text.triton_per_fused__native_batch_norm_legit_leaky_relu_11,"ax",@progbits
	.sectionflags	@"SHF_BARRIERS=1"
	.align	128
        .global         triton_per_fused__native_batch_norm_legit_leaky_relu_11
        .type           triton_per_fused__native_batch_norm_legit_leaky_relu_11,@function
        .size           triton_per_fused__native_batch_norm_legit_leaky_relu_11,(.L_x_1 - triton_per_fused__native_batch_norm_legit_leaky_relu_11)
        .other          triton_per_fused__native_batch_norm_legit_leaky_relu_11,@"STO_CUDA_ENTRY STV_DEFAULT"
triton_per_fused__native_batch_norm_legit_leaky_relu_11:
.text.triton_per_fused__native_batch_norm_legit_leaky_relu_11:
[----:B------:R-:W0:Y:S02]  /*0000*/  LDC R1, c[0x0][0x28] ;  /* 0x00000a00ff017b82 */ /* 0x000e240000000800 */
[----:B------:R-:W1:Y:S01]  /*0010*/  S2R R13, SR_TID.X ;  /* 0x00000000000d7919 */ /* 0x000e620000002100 */
[----:B------:R-:W2:Y:S01]  /*0020*/  LDC.64 R6, c[0x0][0x210] ;  /* 0x00008400ff067b82 */ /* 0x000ea20000000a00 */
[----:B------:R-:W-:Y:S01]  /*0030*/  HFMA2.MMA R5, -RZ, RZ, 0, 0 ;  /* 0x00000000ff057435 */ /* 0x000fe200000001ff */
[----:B------:R-:W-:Y:S01]  /*0040*/  ULDC.64 UR6, c[0x0][0x208] ;  /* 0x0000820000067ab9 */ /* 0x000fe20000000a00 */
[----:B------:R-:W3:Y:S01]  /*0050*/  S2R R0, SR_CTAID.X ;  /* 0x0000000000007919 */ /* 0x000ee20000002500 */
[----:B-1----:R-:W-:Y:S02]  /*0060*/  LOP3.LUT R3, R13, 0x3f, RZ, 0xc0, !PT ;  /* 0x0000003f0d037812 */ /* 0x002fe400078ec0ff */
[C---:B---3--:R-:W-:Y:S02]  /*0070*/  ISETP.GE.AND P1, PT, R0.reuse, 0x800, PT ;  /* 0x000008000000780c */ /* 0x048fe40003f26270 */
[----:B------:R-:W-:-:S05]  /*0080*/  LEA R2, R0, R3, 0x6 ;  /* 0x0000000300027211 */ /* 0x000fca00078e30ff */
[----:B--2---:R-:W-:-:S06]  /*0090*/  IMAD.WIDE R6, R2, 0x4, R6 ;  /* 0x0000000402067825 */ /* 0x004fcc00078e0206 */
[----:B------:R1:W2:Y:S01]  /*00a0*/  @!P1 LDG.E R5, desc[UR6][R6.64] ;  /* 0x0000000606059981 */ /* 0x0002a2000c1e1900 */
[----:B------:R-:W3:Y:S01]  /*00b0*/  S2UR UR5, SR_CgaCtaId ;  /* 0x00000000000579c3 */ /* 0x000ee20000008800 */
[C---:B------:R-:W-:Y:S01]  /*00c0*/  LOP3.LUT P2, RZ, R13.reuse, 0x1f, RZ, 0xc0, !PT ;  /* 0x0000001f0dff7812 */ /* 0x040fe2000784c0ff */
[----:B------:R-:W-:Y:S01]  /*00d0*/  UMOV UR4, 0x400 ;  /* 0x0000040000047882 */ /* 0x000fe20000000000 */
[----:B------:R-:W-:Y:S01]  /*00e0*/  ISETP.GE.AND P3, PT, R13, 0x2, PT ;  /* 0x000000020d00780c */ /* 0x000fe20003f66270 */
[----:B---3--:R-:W-:-:S06]  /*00f0*/  UPRMT UR4, UR5, 0x654, UR4 ;  /* 0x0000065405047896 */ /* 0x008fcc0008000004 */
[----:B-1----:R-:W-:Y:S02]  /*0100*/  LEA R7, R13, UR4, 0x2 ;  /* 0x000000040d077c11 */ /* 0x002fe4000f8e10ff */
[----:B--2---:R-:W-:-:S04]  /*0110*/  SEL R14, R5, RZ, !P1 ;  /* 0x000000ff050e7207 */ /* 0x004fc80004800000 */
[----:B------:R-:W-:-:S05]  /*0120*/  FSEL R5, R14, RZ, !P1 ;  /* 0x000000ff0e057208 */ /* 0x000fca0004800000 */
[----:B------:R-:W1:Y:S02]  /*0130*/  SHFL.BFLY PT, R8, R5, 0x10, 0x1f ;  /* 0x0e001f0005087f89 */ /* 0x000e6400000e0000 */
[----:B-1----:R-:W-:Y:S01]  /*0140*/  FADD R8, R5, R8 ;  /* 0x0000000805087221 */ /* 0x002fe20000000000 */
[----:B------:R-:W-:-:S04]  /*0150*/  SHF.R.U32.HI R5, RZ, 0x3, R13 ;  /* 0x00000003ff057819 */ /* 0x000fc8000001160d */
[----:B------:R-:W1:Y:S02]  /*0160*/  SHFL.BFLY PT, R9, R8, 0x8, 0x1f ;  /* 0x0d001f0008097f89 */ /* 0x000e6400000e0000 */
[----:B-1----:R-:W-:Y:S01]  /*0170*/  FADD R9, R8, R9 ;  /* 0x0000000908097221 */ /* 0x002fe20000000000 */
[----:B------:R-:W-:-:S04]  /*0180*/  LOP3.LUT R8, R5, 0x4, RZ, 0xc0, !PT ;  /* 0x0000000405087812 */ /* 0x000fc800078ec0ff */
[----:B------:R-:W1:Y:S02]  /*0190*/  SHFL.BFLY PT, R10, R9, 0x4, 0x1f ;  /* 0x0c801f00090a7f89 */ /* 0x000e6400000e0000 */
[----:B-1----:R-:W-:-:S05]  /*01a0*/  FADD R10, R9, R10 ;  /* 0x0000000a090a7221 */ /* 0x002fca0000000000 */
[----:B------:R-:W1:Y:S02]  /*01b0*/  SHFL.BFLY PT, R11, R10, 0x2, 0x1f ;  /* 0x0c401f000a0b7f89 */ /* 0x000e6400000e0000 */
[----:B-1----:R-:W-:-:S05]  /*01c0*/  FADD R11, R10, R11 ;  /* 0x0000000b0a0b7221 */ /* 0x002fca0000000000 */
[----:B------:R-:W1:Y:S02]  /*01d0*/  SHFL.BFLY PT, R6, R11, 0x1, 0x1f ;  /* 0x0c201f000b067f89 */ /* 0x000e6400000e0000 */
[----:B-1----:R-:W-:Y:S01]  /*01e0*/  FADD R9, R11, R6 ;  /* 0x000000060b097221 */ /* 0x002fe20000000000 */
[----:B------:R-:W-:-:S04]  /*01f0*/  LOP3.LUT R6, R13, 0x1, RZ, 0xc0, !PT ;  /* 0x000000010d067812 */ /* 0x000fc800078ec0ff */
[----:B------:R-:W-:Y:S01]  /*0200*/  @!P2 STS [R8+UR4], R9 ;  /* 0x000000090800a988 */ /* 0x000fe20008000804 */
[----:B------:R-:W-:Y:S01]  /*0210*/  BAR.SYNC.DEFER_BLOCKING 0x0 ;  /* 0x0000000000007b1d */ /* 0x000fe20000010000 */
[----:B------:R-:W-:-:S04]  /*0220*/  ISETP.NE.U32.AND P0, PT, R6, 0x1, PT ;  /* 0x000000010600780c */ /* 0x000fc80003f05070 */
[----:B------:R-:W-:Y:S01]  /*0230*/  ISETP.LT.AND P0, PT, R13, 0x2, P0 ;  /* 0x000000020d00780c */ /* 0x000fe20000701270 */
[----:B------:R-:W1:Y:S04]  /*0240*/  @!P3 LDS R12, [R7] ;  /* 0x00000000070cb984 */ /* 0x000e680000000800 */
[----:B-1----:R-:W1:Y:S02]  /*0250*/  SHFL.BFLY PT, R5, R12, 0x1, 0x1f ;  /* 0x0c201f000c057f89 */ /* 0x002e6400000e0000 */
[----:B-1----:R-:W-:-:S06]  /*0260*/  FADD R10, R12, R5 ;  /* 0x000000050c0a7221 */ /* 0x002fcc0000000000 */
[----:B------:R-:W-:Y:S01]  /*0270*/  @P0 STS [R7], R10 ;  /* 0x0000000a07000388 */ /* 0x000fe20000000800 */
[----:B------:R-:W-:Y:S06]  /*0280*/  BAR.SYNC.DEFER_BLOCKING 0x0 ;  /* 0x0000000000007b1d */ /* 0x000fec0000010000 */
[----:B------:R-:W1:Y:S02]  /*0290*/  LDS R5, [UR4] ;  /* 0x00000004ff057984 */ /* 0x000e640008000800 */
[----:B-1----:R-:W-:-:S04]  /*02a0*/  FMUL R5, R5, 0.015625 ;  /* 0x3c80000005057820 */ /* 0x002fc80000400000 */
[----:B------:R-:W-:-:S04]  /*02b0*/  FADD R6, R14, -R5 ;  /* 0x800000050e067221 */ /* 0x000fc80000000000 */
[----:B------:R-:W-:-:S05]  /*02c0*/  FMUL R9, R6, R6 ;  /* 0x0000000606097220 */ /* 0x000fca0000400000 */
[----:B------:R-:W-:-:S05]  /*02d0*/  FSEL R9, R9, RZ, !P1 ;  /* 0x000000ff09097208 */ /* 0x000fca0004800000 */
[----:B------:R-:W1:Y:S02]  /*02e0*/  SHFL.BFLY PT, R12, R9, 0x10, 0x1f ;  /* 0x0e001f00090c7f89 */ /* 0x000e6400000e0000 */
[----:B-1----:R-:W-:-:S05]  /*02f0*/  FADD R12, R9, R12 ;  /* 0x0000000c090c7221 */ /* 0x002fca0000000000 */
[----:B------:R-:W1:Y:S02]  /*0300*/  SHFL.BFLY PT, R11, R12, 0x8, 0x1f ;  /* 0x0d001f000c0b7f89 */ /* 0x000e6400000e0000 */
[----:B-1----:R-:W-:-:S05]  /*0310*/  FADD R11, R12, R11 ;  /* 0x0000000b0c0b7221 */ /* 0x002fca0000000000 */
[----:B------:R-:W1:Y:S02]  /*0320*/  SHFL.BFLY PT, R10, R11, 0x4, 0x1f ;  /* 0x0c801f000b0a7f89 */ /* 0x000e6400000e0000 */
[----:B-1----:R-:W-:-:S05]  /*0330*/  FADD R10, R11, R10 ;  /* 0x0000000a0b0a7221 */ /* 0x002fca0000000000 */
[----:B------:R-:W1:Y:S02]  /*0340*/  SHFL.BFLY PT, R13, R10, 0x2, 0x1f ;  /* 0x0c401f000a0d7f89 */ /* 0x000e6400000e0000 */
[----:B-1----:R-:W-:Y:S01]  /*0350*/  FADD R13, R10, R13 ;  /* 0x0000000d0a0d7221 */ /* 0x002fe20000000000 */
[----:B------:R-:W-:-:S04]  /*0360*/  MOV R10, 0x3c800000 ;  /* 0x3c800000000a7802 */ /* 0x000fc80000000f00 */
[----:B------:R-:W1:Y:S02]  /*0370*/  SHFL.BFLY PT, R14, R13, 0x1, 0x1f ;  /* 0x0c201f000d0e7f89 */ /* 0x000e6400000e0000 */
[----:B-1----:R-:W-:Y:S01]  /*0380*/  FADD R17, R13, R14 ;  /* 0x0000000e0d117221 */ /* 0x002fe20000000000 */
[----:B------:R-:W-:Y:S08]  /*0390*/  BAR.SYNC.DEFER_BLOCKING 0x0 ;  /* 0x0000000000007b1d */ /* 0x000ff00000010000 */
[----:B------:R-:W1:Y:S01]  /*03a0*/  LDC.64 R12, c[0x0][0x218] ;  /* 0x00008600ff0c7b82 */ /* 0x000e620000000a00 */
[----:B------:R-:W-:Y:S07]  /*03b0*/  @!P2 STS [R8+UR4], R17 ;  /* 0x000000110800a988 */ /* 0x000fee0008000804 */
[----:B------:R-:W-:Y:S01]  /*03c0*/  BAR.SYNC.DEFER_BLOCKING 0x0 ;  /* 0x0000000000007b1d */ /* 0x000fe20000010000 */
[----:B------:R-:W-:-:S05]  /*03d0*/  ISETP.EQ.AND P2, PT, R3, RZ, !P1 ;  /* 0x000000ff0300720c */ /* 0x000fca0004f42270 */
[----:B------:R-:W2:Y:S04]  /*03e0*/  @!P3 LDS R4, [R7] ;  /* 0x000000000704b984 */ /* 0x000ea80000000800 */
[----:B--2---:R-:W2:Y:S02]  /*03f0*/  SHFL.BFLY PT, R9, R4, 0x1, 0x1f ;  /* 0x0c201f0004097f89 */ /* 0x004ea400000e0000 */
[----:B--2---:R-:W-:-:S05]  /*0400*/  FADD R14, R4, R9 ;  /* 0x00000009040e7221 */ /* 0x004fca0000000000 */
[----:B------:R-:W-:Y:S01]  /*0410*/  @P0 STS [R7], R14 ;  /* 0x0000000e07000388 */ /* 0x000fe20000000800 */
[----:B------:R-:W-:Y:S06]  /*0420*/  BAR.SYNC.DEFER_BLOCKING 0x0 ;  /* 0x0000000000007b1d */ /* 0x000fec0000010000 */
[----:B------:R-:W2:Y:S02]  /*0430*/  LDS R9, [UR4] ;  /* 0x00000004ff097984 */ /* 0x000ea40008000800 */
[----:B--2---:R-:W-:Y:S02]  /*0440*/  FFMA R15, R9, R10, 9.9999997473787516356e-06 ;  /* 0x3727c5ac090f7423 */ /* 0x004fe4000000000a */
[----:B------:R-:W2:Y:S04]  /*0450*/  LDC.64 R8, c[0x0][0x220] ;  /* 0x00008800ff087b82 */ /* 0x000ea80000000a00 */
[----:B------:R-:W3:Y:S04]  /*0460*/  MUFU.RSQ R15, R15 ;  /* 0x0000000f000f7308 */ /* 0x000ee80000001400 */
[----:B------:R-:W4:Y:S01]  /*0470*/  LDC.64 R10, c[0x0][0x228] ;  /* 0x00008a00ff0a7b82 */ /* 0x000f220000000a00 */
[----:B---3--:R-:W-:-:S05]  /*0480*/  FMUL R17, R6, R15 ;  /* 0x0000000f06117220 */ /* 0x008fca0000400000 */
[----:B------:R-:W-:Y:S01]  /*0490*/  FSETP.GT.AND P0, PT, R17, RZ, PT ;  /* 0x000000ff1100720b */ /* 0x000fe20003f04000 */
[----:B--2---:R-:W-:-:S04]  /*04a0*/  IMAD.WIDE R2, R2, 0x4, R8 ;  /* 0x0000000402027825 */ /* 0x004fc800078e0208 */
[----:B-1----:R-:W-:-:S04]  /*04b0*/  IMAD.WIDE R8, R0, 0x4, R12 ;  /* 0x0000000400087825 */ /* 0x002fc800078e020c */
[----:B----4-:R-:W-:-:S04]  /*04c0*/  IMAD.WIDE R6, R0, 0x4, R10 ;  /* 0x0000000400067825 */ /* 0x010fc800078e020a */
[----:B------:R-:W-:-:S05]  /*04d0*/  @!P0 FMUL R17, R17, 0.20000000298023223877 ;  /* 0x3e4ccccd11118820 */ /* 0x000fca0000400000 */
[----:B------:R1:W-:Y:S04]  /*04e0*/  @!P1 STG.E desc[UR6][R2.64], R17 ;  /* 0x0000001102009986 */ /* 0x0003e8000c101906 */
[----:B------:R1:W-:Y:S01]  /*04f0*/  @P2 STG.E desc[UR6][R6.64], R15 ;  /* 0x0000000f06002986 */ /* 0x0003e2000c101906 */
[----:B------:R-:W-:Y:S05]  /*0500*/  @!P2 EXIT ;  /* 0x000000000000a94d */ /* 0x000fea0003800000 */
[----:B------:R-:W-:Y:S01]  /*0510*/  STG.E desc[UR6][R8.64], R5 ;  /* 0x0000000508007986 */ /* 0x000fe2000c101906 */
[----:B------:R-:W-:Y:S05]  /*0520*/  EXIT ;  /* 0x000000000000794d */ /* 0x000fea0003800000 */
.L_x_0:
[----:B------:R-:W-:-:S00]  /*0530*/  BRA `(.L_x_0) ;  /* 0xfffffffc00fc7947 */ /* 0x000fc0000383ffff */
[----:B------:R-:W-:-:S00]  /*0540*/  NOP ;  /* 0x0000000000007918 */ /* 0x000fc00000000000 */
        /* <DEDUP_REMOVED lines=11> */
.L_x_1:


//--------------------- .nv.global.init           --------------------------
	.section	.nv.global.init,"aw",@progbits
.nv.global.init:
	.type		_$_str,@object
	.size		_$_str,(.L_0 - _$_str)
_$_str:
        /*0000*/ 	.byte	0x5f, 0x5f, 0x43, 0x55, 0x44, 0x41, 0x5f, 0x46, 0x54, 0x5a, 0x00
.L_0:


//--------------------- .nv.shared.triton_per_fused__native_batch_norm_legit_leaky_relu_11 --------------------------
	.section	.nv.shared.triton_per_fused__native_batch_norm_legit_leaky_relu_11,"aw",@nobits
	.sectionflags	@""
	.align	16
	.zero		1024


//--------------------- .nv.constant0.triton_per_fused__native_batch_norm_legit_leaky_relu_11 --------------------------
	.section	.nv.constant0.triton_per_fused__native_batch_norm_legit_leaky_relu_11,"a",@progbits
	.sectionflags	@""
	.align	4
.nv.constant0.triton_per_fused__native_batch_norm_legit_leaky_relu_11:
	.zero		568
